//
// Generated by NVIDIA NVVM Compiler
//
// Compiler Build ID: CL-36424714
// Cuda compilation tools, release 13.0, V13.0.88
// Based on NVVM 20.0.0
//

.version 9.0
.target sm_100
.address_size 64

	// .globl	_Z11hello_worldv
.extern .func  (.param .b32 func_retval0) vprintf
(
	.param .b64 vprintf_param_0,
	.param .b64 vprintf_param_1
)
;
.global .align 1 .b8 $str[30] = {71, 80, 85, 58, 32, 72, 101, 108, 108, 111, 32, 119, 111, 114, 108, 100, 32, 97, 116, 32, 37, 100, 32, 37, 100, 32, 37, 100, 10};

.visible .entry _Z11hello_worldv()
{
	.local .align 8 .b8 	__local_depot0[16];
	.reg .b64 	%SP;
	.reg .b64 	%SPL;
	.reg .b32 	%r<6>;
	.reg .b64 	%rd<5>;

	mov.u64 	%SPL, __local_depot0;
	cvta.local.u64 	%SP, %SPL;
	add.u64 	%rd1, %SP, 0;
	add.u64 	%rd2, %SPL, 0;
	mov.u32 	%r1, %tid.x;
	mov.u32 	%r2, %tid.y;
	mov.u32 	%r3, %tid.z;
	st.local.v2.u32 	[%rd2], {%r1, %r2};
	st.local.u32 	[%rd2+8], %r3;
	mov.u64 	%rd3, $str;
	cvta.global.u64 	%rd4, %rd3;
	{ // callseq 0, 0
	.param .b64 param0;
	st.param.b64 	[param0], %rd4;
	.param .b64 param1;
	st.param.b64 	[param1], %rd1;
	.param .b32 retval0;
	call.uni (retval0), 
	vprintf, 
	(
	param0, 
	param1
	);
	ld.param.b32 	%r4, [retval0];
	} // callseq 0
	ret;

}


// ===== COMPILED SASS (sm_100) =====

	.target	sm_100

	.elftype	@"ET_EXEC"


//--------------------- .note.nv.tkinfo           --------------------------
	.section	.note.nv.tkinfo,"",@"SHT_NOTE"
	.sectionflags	@"SHF_NOTE_NV_TKINFO"
	.tkinfo
        /*0018*/ 	.word	0x00000002
        /*0030*/ 	.string	""
        /*0030*/ 	.string	"ptxas"
        /*0030*/ 	.string	"Cuda compilation tools, release 13.0, V13.0.88"
        /*0030*/ 	.string	"Build cuda_13.0.r13.0/compiler.36424714_0"
        /*0030*/ 	.string	"-arch sm_100 -m 64 "



//--------------------- .note.nv.cuinfo           --------------------------
	.section	.note.nv.cuinfo,"",@"SHT_NOTE"
	.sectionflags	@"SHF_NOTE_NV_CUINFO"
        /*0018*/ 	.short	0x0002
        /*001a*/ 	.short	0x0064
        /*001c*/ 	.short	0x0082
	.zero		2


//--------------------- .nv.info                  --------------------------
	.section	.nv.info,"",@"SHT_CUDA_INFO"
	.align	4


	//----- nvinfo : EIATTR_REGCOUNT
	.align		4
        /*0000*/ 	.byte	0x04, 0x2f
        /*0002*/ 	.short	(.L_2 - .L_1)
	.align		4
.L_1:
        /*0004*/ 	.word	index@(_Z11hello_worldv)
        /*0008*/ 	.word	0x00000018


	//----- nvinfo : EIATTR_FRAME_SIZE
	.align		4
.L_2:
        /*000c*/ 	.byte	0x04, 0x11
        /*000e*/ 	.short	(.L_4 - .L_3)
	.align		4
.L_3:
        /*0010*/ 	.word	index@(_Z11hello_worldv)
        /*0014*/ 	.word	0x00000010


	//----- nvinfo : EIATTR_MIN_STACK_SIZE
	.align		4
.L_4:
        /*0018*/ 	.byte	0x04, 0x12
        /*001a*/ 	.short	(.L_6 - .L_5)
	.align		4
.L_5:
        /*001c*/ 	.word	index@(_Z11hello_worldv)
        /*0020*/ 	.word	0x00000010
.L_6:


//--------------------- .nv.compat                --------------------------
	.section	.nv.compat,"",@"SHT_CUDA_COMPAT_INFO"
	.align	4
        /*0000*/ 	.byte	0x02, 0x09, 0x00, 0x00, 0x02, 0x02, 0x01, 0x00, 0x02, 0x05, 0x05, 0x00, 0x03, 0x07, 0x01, 0x01
        /*0010*/ 	.byte	0x02, 0x03, 0x00, 0x00, 0x02, 0x06, 0x01, 0x00, 0x04, 0x0b, 0x08, 0x00, 0x09, 0x00, 0x00, 0x00
        /*0020*/ 	.byte	0x00, 0x00, 0x00, 0x00


//--------------------- .nv.info._Z11hello_worldv --------------------------
	.section	.nv.info._Z11hello_worldv,"",@"SHT_CUDA_INFO"
	.sectionflags	@""
	.align	4


	//----- nvinfo : EIATTR_CUDA_API_VERSION
	.align		4
        /*0000*/ 	.byte	0x04, 0x37
        /*0002*/ 	.short	(.L_8 - .L_7)
.L_7:
        /*0004*/ 	.word	0x00000082


	//----- nvinfo : EIATTR_SPARSE_MMA_MASK
	.align		4
.L_8:
        /*0008*/ 	.byte	0x03, 0x50
        /*000a*/ 	.short	0x0000


	//----- nvinfo : EIATTR_MAXREG_COUNT
	.align		4
        /*000c*/ 	.byte	0x03, 0x1b
        /*000e*/ 	.short	0x00ff


	//----- nvinfo : EIATTR_EXTERNS
	.align		4
        /*0010*/ 	.byte	0x04, 0x0f
        /*0012*/ 	.short	(.L_10 - .L_9)


	//   ....[0]....
	.align		4
.L_9:
        /*0014*/ 	.word	index@(vprintf)


	//----- nvinfo : EIATTR_MERCURY_ISA_VERSION
	.align		4
.L_10:
        /*0018*/ 	.byte	0x03, 0x5f
        /*001a*/ 	.short	0x0101


	//----- nvinfo : EIATTR_VRC_CTA_INIT_COUNT
	.align		4
        /*001c*/ 	.byte	0x02, 0x4a
	.zero		1
	.zero		1


	//----- nvinfo : EIATTR_SYSCALL_OFFSETS
	.align		4
        /*0020*/ 	.byte	0x04, 0x46
        /*0022*/ 	.short	(.L_12 - .L_11)


	//   ....[0]....
.L_11:
        /*0024*/ 	.word	0x00000110


	//----- nvinfo : EIATTR_EXIT_INSTR_OFFSETS
	.align		4
.L_12:
        /*0028*/ 	.byte	0x04, 0x1c
        /*002a*/ 	.short	(.L_14 - .L_13)


	//   ....[0]....
.L_13:
        /*002c*/ 	.word	0x00000120


	//----- nvinfo : EIATTR_SW_WAR
	.align		4
.L_14:
        /*0030*/ 	.byte	0x04, 0x36
        /*0032*/ 	.short	(.L_16 - .L_15)
.L_15:
        /*0034*/ 	.word	0x00000008
.L_16:


//--------------------- .nv.callgraph             --------------------------
	.section	.nv.callgraph,"",@"SHT_CUDA_CALLGRAPH"
	.align	4
	.sectionentsize	8
	.align		4
        /*0000*/ 	.word	0x00000000
	.align		4
        /*0004*/ 	.word	0xffffffff
	.align		4
        /*0008*/ 	.word	index@(_Z11hello_worldv)
	.align		4
        /*000c*/ 	.word	index@(vprintf)
	.align		4
        /*0010*/ 	.word	0x00000000
	.align		4
        /*0014*/ 	.word	0xfffffffe
	.align		4
        /*0018*/ 	.word	0x00000000
	.align		4
        /*001c*/ 	.word	0xfffffffd
	.align		4
        /*0020*/ 	.word	0x00000000
	.align		4
        /*0024*/ 	.word	0xfffffffc


//--------------------- .nv.constant4             --------------------------
	.section	.nv.constant4,"a",@progbits
	.align	8
	.align		8
.nv.constant4:
        /*0000*/ 	.dword	vprintf
	.align		8
        /*0008*/ 	.dword	$str


//--------------------- .text._Z11hello_worldv    --------------------------
	.section	.text._Z11hello_worldv,"ax",@progbits
	.align	128
        .global         _Z11hello_worldv
        .type           _Z11hello_worldv,@function
        .size           _Z11hello_worldv,(.L_x_2 - _Z11hello_worldv)
        .other          _Z11hello_worldv,@"STO_CUDA_ENTRY STV_DEFAULT"
_Z11hello_worldv:
.text._Z11hello_worldv:
[----:B------:R-:W0:Y:S01]  /*0000*/  LDC R1, c[0x0][0x37c] ;  /* 0x0000df00ff017b82 */ /* 0x000e220000000800 */
[----:B------:R-:W1:Y:S01]  /*0010*/  S2R R8, SR_TID.X ;  /* 0x0000000000087919 */ /* 0x000e620000002100 */
[----:B0-----:R-:W-:Y:S01]  /*0020*/  VIADD R1, R1, 0xfffffff0 ;  /* 0xfffffff001017836 */ /* 0x001fe20000000000 */
[----:B------:R-:W-:Y:S01]  /*0030*/  MOV R0, 0x0 ;  /* 0x0000000000007802 */ /* 0x000fe20000000f00 */
[----:B------:R-:W0:Y:S01]  /*0040*/  LDCU UR4, c[0x0][0x2f8] ;  /* 0x00005f00ff0477ac */ /* 0x000e220008000800 */
[----:B------:R-:W1:Y:S03]  /*0050*/  S2R R9, SR_TID.Y ;  /* 0x0000000000097919 */ /* 0x000e660000002200 */
[----:B------:R2:W3:Y:S01]  /*0060*/  LDC.64 R2, c[0x4][R0] ;  /* 0x0100000000027b82 */ /* 0x0004e20000000a00 */
[----:B------:R-:W4:Y:S01]  /*0070*/  LDCU.64 UR6, c[0x4][0x8] ;  /* 0x01000100ff0677ac */ /* 0x000f220008000a00 */
[----:B------:R-:W5:Y:S01]  /*0080*/  S2R R10, SR_TID.Z ;  /* 0x00000000000a7919 */ /* 0x000f620000002300 */
[----:B------:R-:W2:Y:S01]  /*0090*/  LDCU UR5, c[0x0][0x2fc] ;  /* 0x00005f80ff0577ac */ /* 0x000ea20008000800 */
[----:B0-----:R-:W-:Y:S01]  /*00a0*/  IADD3 R6, P0, PT, R1, UR4, RZ ;  /* 0x0000000401067c10 */ /* 0x001fe2000ff1e0ff */
[----:B----4-:R-:W-:Y:S01]  /*00b0*/  IMAD.U32 R4, RZ, RZ, UR6 ;  /* 0x00000006ff047e24 */ /* 0x010fe2000f8e00ff */
[----:B------:R-:W-:-:S03]  /*00c0*/  MOV R5, UR7 ;  /* 0x0000000700057c02 */ /* 0x000fc60008000f00 */
[----:B--2---:R-:W-:Y:S01]  /*00d0*/  IMAD.X R7, RZ, RZ, UR5, P0 ;  /* 0x00000005ff077e24 */ /* 0x004fe200080e06ff */
[----:B-1----:R0:W-:Y:S04]  /*00e0*/  STL.64 [R1], R8 ;  /* 0x0000000801007387 */ /* 0x0021e80000100a00 */
[----:B-----5:R0:W-:Y:S03]  /*00f0*/  STL [R1+0x8], R10 ;  /* 0x0000080a01007387 */ /* 0x0201e60000100800 */
[----:B------:R-:W-:-:S07]  /*0100*/  LEPC R20, `(.L_x_0) ;  /* 0x000000001014794e */ /* 0x000fce0000000000 */
[----:B0--3--:R-:W-:Y:S05]  /*0110*/  CALL.ABS.NOINC R2 ;  /* 0x0000000002007343 */ /* 0x009fea0003c00000 */
.L_x_0:
[----:B------:R-:W-:Y:S05]  /*0120*/  EXIT ;  /* 0x000000000000794d */ /* 0x000fea0003800000 */
.L_x_1:
[----:B------:R-:W-:-:S00]  /*0130*/  BRA `(.L_x_1) ;  /* 0xfffffffc00fc7947 */ /* 0x000fc0000383ffff */
[----:B------:R-:W-:-:S00]  /*0140*/  NOP ;  /* 0x0000000000007918 */ /* 0x000fc00000000000 */
        /* <DEDUP_REMOVED lines=11> */
.L_x_2:


//--------------------- .nv.global.init           --------------------------
	.section	.nv.global.init,"aw",@progbits
.nv.global.init:
	.type		$str,@object
	.size		$str,(.L_0 - $str)
$str:
        /*0000*/ 	.byte	0x47, 0x50, 0x55, 0x3a, 0x20, 0x48, 0x65, 0x6c, 0x6c, 0x6f, 0x20, 0x77, 0x6f, 0x72, 0x6c, 0x64
        /*0010*/ 	.byte	0x20, 0x61, 0x74, 0x20, 0x25, 0x64, 0x20, 0x25, 0x64, 0x20, 0x25, 0x64, 0x0a, 0x00
.L_0:


//--------------------- .nv.shared.reserved.0     --------------------------
	.section	.nv.shared.reserved.0,"aw",@nobits
	.weak		__nv_reservedSMEM_offset_0_alias
	.size		__nv_reservedSMEM_offset_0_alias, 0, 64
	.other		__nv_reservedSMEM_offset_0_alias,@"STO_CUDA_RESERVED_SHARED STV_DEFAULT"
__nv_reservedSMEM_offset_0_alias:
	.zero		0
	.zero		64


//--------------------- .nv.constant0._Z11hello_worldv --------------------------
	.section	.nv.constant0._Z11hello_worldv,"a",@progbits
	.sectionflags	@""
	.align	4
.nv.constant0._Z11hello_worldv:
	.zero		896


//--------------------- SYMBOLS --------------------------

	.type		.nv.reservedSmem.offset0,@object
	.size		.nv.reservedSmem.offset0,0x4
	.type		vprintf,@function
